	.headerflags	@"EF_CUDA_TEXMODE_UNIFIED EF_CUDA_64BIT_ADDRESS EF_CUDA_SM86 EF_CUDA_VIRTUAL_SM(EF_CUDA_SM86)"
	.elftype	@"ET_EXEC"


//--------------------- .nv.info                  --------------------------
	.section	.nv.info,"",@"SHT_CUDA_INFO"
	.align	4


	//----- nvinfo : EIATTR_REGCOUNT
	.align		4
        /*0000*/ 	.byte	0x04, 0x2f
        /*0002*/ 	.short	(.L_1 - .L_0)
	.align		4
.L_0:
        /*0004*/ 	.word	index@(triton_mm)
        /*0008*/ 	.word	0x00000028


	//----- nvinfo : EIATTR_MIN_STACK_SIZE
	.align		4
.L_1:
        /*000c*/ 	.byte	0x04, 0x12
        /*000e*/ 	.short	(.L_3 - .L_2)
	.align		4
.L_2:
        /*0010*/ 	.word	index@(triton_mm)
        /*0014*/ 	.word	0x00000000


	//----- nvinfo : EIATTR_FRAME_SIZE
	.align		4
.L_3:
        /*0018*/ 	.byte	0x04, 0x11
        /*001a*/ 	.short	(.L_5 - .L_4)
	.align		4
.L_4:
        /*001c*/ 	.word	index@(triton_mm)
        /*0020*/ 	.word	0x00000000


	//----- nvinfo : EIATTR_MIN_STACK_SIZE
	.align		4
.L_5:
        /*0024*/ 	.byte	0x04, 0x12
        /*0026*/ 	.short	(.L_7 - .L_6)
	.align		4
.L_6:
        /*0028*/ 	.word	index@(triton_mm)
        /*002c*/ 	.word	0x00000000
.L_7:


//--------------------- .nv.info.triton_mm        --------------------------
	.section	.nv.info.triton_mm,"",@"SHT_CUDA_INFO"
	.sectionflags	@""
	.align	4


	//----- nvinfo : EIATTR_CUDA_API_VERSION
	.align		4
        /*0000*/ 	.byte	0x04, 0x37
        /*0002*/ 	.short	(.L_9 - .L_8)
.L_8:
        /*0004*/ 	.word	0x0000007c


	//----- nvinfo : EIATTR_SW2861232_WAR
	.align		4
.L_9:
        /*0008*/ 	.byte	0x01, 0x35
	.zero		2


	//----- nvinfo : EIATTR_PARAM_CBANK
	.align		4
        /*000c*/ 	.byte	0x04, 0x0a
        /*000e*/ 	.short	(.L_11 - .L_10)
	.align		4
.L_10:
        /*0010*/ 	.word	index@(.nv.constant0.triton_mm)
        /*0014*/ 	.short	0x0160
        /*0016*/ 	.short	0x0020


	//----- nvinfo : EIATTR_CBANK_PARAM_SIZE
	.align		4
.L_11:
        /*0018*/ 	.byte	0x03, 0x19
        /*001a*/ 	.short	0x0020


	//----- nvinfo : EIATTR_KPARAM_INFO
	.align		4
        /*001c*/ 	.byte	0x04, 0x17
        /*001e*/ 	.short	(.L_13 - .L_12)
.L_12:
        /*0020*/ 	.word	0x00000000
        /*0024*/ 	.short	0x0003
        /*0026*/ 	.short	0x0018
        /*0028*/ 	.byte	0x00, 0xf4, 0x21, 0x00


	//----- nvinfo : EIATTR_KPARAM_INFO
	.align		4
.L_13:
        /*002c*/ 	.byte	0x04, 0x17
        /*002e*/ 	.short	(.L_15 - .L_14)
.L_14:
        /*0030*/ 	.word	0x00000000
        /*0034*/ 	.short	0x0002
        /*0036*/ 	.short	0x0010
        /*0038*/ 	.byte	0x00, 0xf4, 0x21, 0x00


	//----- nvinfo : EIATTR_KPARAM_INFO
	.align		4
.L_15:
        /*003c*/ 	.byte	0x04, 0x17
        /*003e*/ 	.short	(.L_17 - .L_16)
.L_16:
        /*0040*/ 	.word	0x00000000
        /*0044*/ 	.short	0x0001
        /*0046*/ 	.short	0x0008
        /*0048*/ 	.byte	0x00, 0xf4, 0x21, 0x00


	//----- nvinfo : EIATTR_KPARAM_INFO
	.align		4
.L_17:
        /*004c*/ 	.byte	0x04, 0x17
        /*004e*/ 	.short	(.L_19 - .L_18)
.L_18:
        /*0050*/ 	.word	0x00000000
        /*0054*/ 	.short	0x0000
        /*0056*/ 	.short	0x0000
        /*0058*/ 	.byte	0x00, 0xf4, 0x21, 0x00


	//----- nvinfo : EIATTR_MAXREG_COUNT
	.align		4
.L_19:
        /*005c*/ 	.byte	0x03, 0x1b
        /*005e*/ 	.short	0x00ff


	//----- nvinfo : EIATTR_EXIT_INSTR_OFFSETS
	.align		4
        /*0060*/ 	.byte	0x04, 0x1c
        /*0062*/ 	.short	(.L_21 - .L_20)


	//   ....[0]....
.L_20:
        /*0064*/ 	.word	0x00002560


	//   ....[1]....
        /*0068*/ 	.word	0x000025c0


	//----- nvinfo : EIATTR_REQNTID
	.align		4
.L_21:
        /*006c*/ 	.byte	0x04, 0x10
        /*006e*/ 	.short	(.L_23 - .L_22)
.L_22:
        /*0070*/ 	.word	0x00000100
        /*0074*/ 	.word	0x00000001
        /*0078*/ 	.word	0x00000001
.L_23:


//--------------------- .nv.callgraph             --------------------------
	.section	.nv.callgraph,"",@"SHT_CUDA_CALLGRAPH"
	.align	4
	.sectionentsize	8
	.align		4
        /*0000*/ 	.word	0x00000000
	.align		4
        /*0004*/ 	.word	0xffffffff
	.align		4
        /*0008*/ 	.word	0x00000000
	.align		4
        /*000c*/ 	.word	0xfffffffe
	.align		4
        /*0010*/ 	.word	0x00000000
	.align		4
        /*0014*/ 	.word	0xfffffffd
	.align		4
        /*0018*/ 	.word	0x00000000
	.align		4
        /*001c*/ 	.word	0xfffffffc


//--------------------- .nv.rel.action            --------------------------
	.section	.nv.rel.action,"",@"SHT_CUDA_RELOCINFO"
	.align	8
	.sectionentsize	8
        /*0000*/ 	.byte	0x73, 0x00, 0x00, 0x00, 0x00, 0x00, 0x00, 0x00, 0x00, 0x00, 0x00, 0x11, 0x25, 0x00, 0x05, 0x36


//--------------------- .nv.constant0.triton_mm   --------------------------
	.section	.nv.constant0.triton_mm,"a",@progbits
	.sectionflags	@""
	.align	4
.nv.constant0.triton_mm:
	.zero		384


//--------------------- .text.triton_mm           --------------------------
	.section	.text.triton_mm,"ax",@progbits
	.sectionflags	@"SHF_BARRIERS=1"
	.sectioninfo	@"SHI_REGISTERS=40"
	.align	128
        .global         triton_mm
        .type           triton_mm,@function
        .size           triton_mm,(.L_x_1 - triton_mm)
        .other          triton_mm,@"STO_CUDA_ENTRY STV_DEFAULT"
triton_mm:
.text.triton_mm:
[----:B------:R-:W-:Y:S02]  /*0000*/  IMAD.MOV.U32 R1, RZ, RZ, c[0x0][0x28] ;  /* 0x00000a00ff017624 */ /* 0x000fe400078e00ff */
[----:B------:R-:W1:Y:S01]  /*0010*/  S2R R9, SR_CTAID.X ;  /* 0x0000000000097919 */ /* 0x000e620000002500 */
[----:B------:R-:W-:Y:S01]  /*0020*/  IMAD.MOV.U32 R5, RZ, RZ, -0x8 ;  /* 0xfffffff8ff057424 */ /* 0x000fe200078e00ff */
[----:B------:R-:W-:Y:S02]  /*0030*/  ULDC.64 UR4, c[0x0][0x118] ;  /* 0x0000460000047ab9 */ /* 0x000fe40000000a00 */
[----:B------:R-:W2:Y:S01]  /*0040*/  S2R R30, SR_TID.X ;  /* 0x00000000001e7919 */ /* 0x000ea20000002100 */
[C---:B-1----:R-:W-:Y:S01]  /*0050*/  IMAD.HI R0, R9.reuse, 0x2aaaaaab, RZ ;  /* 0x2aaaaaab09007827 */ /* 0x042fe200078e02ff */
[----:B------:R-:W-:Y:S02]  /*0060*/  ISETP.GE.AND P1, PT, R9, RZ, PT ;  /* 0x000000ff0900720c */ /* 0x000fe40003f26270 */
[C---:B--2---:R-:W-:Y:S01]  /*0070*/  LOP3.LUT R28, R30.reuse, 0x80, RZ, 0xc0, !PT ;  /* 0x000000801e1c7812 */ /* 0x044fe200078ec0ff */
[----:B------:R-:W-:Y:S01]  /*0080*/  IMAD.SHL.U32 R25, R30, 0x8, RZ ;  /* 0x000000081e197824 */ /* 0x000fe200078e00ff */
[----:B------:R-:W-:-:S02]  /*0090*/  SHF.R.U32.HI R3, RZ, 0x1f, R0 ;  /* 0x0000001fff037819 */ /* 0x000fc40000011600 */
[----:B------:R-:W-:Y:S02]  /*00a0*/  LOP3.LUT R29, R30, 0x10, RZ, 0xc0, !PT ;  /* 0x000000101e1d7812 */ /* 0x000fe400078ec0ff */
[----:B------:R-:W-:-:S05]  /*00b0*/  LEA.HI.SX32 R0, R0, R3, 0x1c ;  /* 0x0000000300007211 */ /* 0x000fca00078fe2ff */
[C---:B------:R-:W-:Y:S02]  /*00c0*/  IMAD R2, R0.reuse, R5, 0x3 ;  /* 0x0000000300027424 */ /* 0x040fe400078e0205 */
[----:B------:R-:W-:-:S03]  /*00d0*/  IMAD R7, R0, -0x60, R9 ;  /* 0xffffffa000077824 */ /* 0x000fc600078e0209 */
[----:B------:R-:W-:Y:S02]  /*00e0*/  IMNMX R4, R2, 0x8, PT ;  /* 0x0000000802047817 */ /* 0x000fe40003800200 */
[----:B------:R-:W-:Y:S02]  /*00f0*/  IABS R8, R7 ;  /* 0x0000000700087213 */ /* 0x000fe40000000000 */
[-C--:B------:R-:W-:Y:S02]  /*0100*/  IABS R11, R4.reuse ;  /* 0x00000004000b7213 */ /* 0x080fe40000000000 */
[----:B------:R-:W-:Y:S02]  /*0110*/  LOP3.LUT R7, R7, R4, RZ, 0x3c, !PT ;  /* 0x0000000407077212 */ /* 0x000fe400078e3cff */
[----:B------:R-:W1:Y:S08]  /*0120*/  I2F.RP R5, R11 ;  /* 0x0000000b00057306 */ /* 0x000e700000209400 */
[----:B-1----:R-:W1:Y:S02]  /*0130*/  MUFU.RCP R5, R5 ;  /* 0x0000000500057308 */ /* 0x002e640000001000 */
[----:B-1----:R-:W-:-:S02]  /*0140*/  IADD3 R2, R5, 0xffffffe, RZ ;  /* 0x0ffffffe05027810 */ /* 0x002fc40007ffe0ff */
[----:B------:R-:W-:Y:S01]  /*0150*/  IABS R5, R9 ;  /* 0x0000000900057213 */ /* 0x000fe20000000000 */
[----:B------:R-:W-:-:S03]  /*0160*/  IMAD.SHL.U32 R9, R30, 0x4, RZ ;  /* 0x000000041e097824 */ /* 0x000fc600078e00ff */
[----:B------:R1:W2:Y:S02]  /*0170*/  F2I.FTZ.U32.TRUNC.NTZ R3, R2 ;  /* 0x0000000200037305 */ /* 0x0002a4000021f000 */
[----:B-1----:R-:W-:Y:S02]  /*0180*/  IMAD.MOV.U32 R2, RZ, RZ, RZ ;  /* 0x000000ffff027224 */ /* 0x002fe400078e00ff */
[----:B--2---:R-:W-:-:S04]  /*0190*/  IMAD.MOV R6, RZ, RZ, -R3 ;  /* 0x000000ffff067224 */ /* 0x004fc800078e0a03 */
[----:B------:R-:W-:Y:S01]  /*01a0*/  IMAD R13, R6, R11, RZ ;  /* 0x0000000b060d7224 */ /* 0x000fe200078e02ff */
[----:B------:R-:W-:-:S03]  /*01b0*/  IABS R6, R4 ;  /* 0x0000000400067213 */ /* 0x000fc60000000000 */
[----:B------:R-:W-:-:S04]  /*01c0*/  IMAD.HI.U32 R3, R3, R13, R2 ;  /* 0x0000000d03037227 */ /* 0x000fc800078e0002 */
[----:B------:R-:W-:Y:S02]  /*01d0*/  IMAD.MOV R6, RZ, RZ, -R6 ;  /* 0x000000ffff067224 */ /* 0x000fe400078e0a06 */
[----:B------:R-:W-:-:S04]  /*01e0*/  IMAD.HI.U32 R2, R3, R5, RZ ;  /* 0x0000000503027227 */ /* 0x000fc800078e00ff */
[----:B------:R-:W-:Y:S02]  /*01f0*/  IMAD R2, R2, R6, R5 ;  /* 0x0000000602027224 */ /* 0x000fe400078e0205 */
[----:B------:R-:W-:-:S03]  /*0200*/  IMAD.HI.U32 R5, R3, R8, RZ ;  /* 0x0000000803057227 */ /* 0x000fc600078e00ff */
[----:B------:R-:W-:Y:S01]  /*0210*/  ISETP.GT.U32.AND P0, PT, R11, R2, PT ;  /* 0x000000020b00720c */ /* 0x000fe20003f04070 */
[----:B------:R-:W-:Y:S01]  /*0220*/  IMAD R3, R5, R6, R8 ;  /* 0x0000000605037224 */ /* 0x000fe200078e0208 */
[----:B------:R-:W-:-:S04]  /*0230*/  SHF.R.U32.HI R6, RZ, 0x3, R30 ;  /* 0x00000003ff067819 */ /* 0x000fc8000001161e */
[----:B------:R-:W-:-:S07]  /*0240*/  ISETP.GT.U32.AND P3, PT, R11, R3, PT ;  /* 0x000000030b00720c */ /* 0x000fce0003f64070 */
[----:B------:R-:W-:-:S05]  /*0250*/  @!P0 IMAD.IADD R2, R2, 0x1, -R11 ;  /* 0x0000000102028824 */ /* 0x000fca00078e0a0b */
[----:B------:R-:W-:Y:S01]  /*0260*/  ISETP.GT.U32.AND P0, PT, R11, R2, PT ;  /* 0x000000020b00720c */ /* 0x000fe20003f04070 */
[----:B------:R-:W-:Y:S01]  /*0270*/  @!P3 IMAD.IADD R3, R3, 0x1, -R11 ;  /* 0x000000010303b824 */ /* 0x000fe200078e0a0b */
[----:B------:R-:W-:Y:S02]  /*0280*/  @!P3 IADD3 R5, R5, 0x1, RZ ;  /* 0x000000010505b810 */ /* 0x000fe40007ffe0ff */
[----:B------:R-:W-:Y:S02]  /*0290*/  ISETP.NE.AND P3, PT, R4, RZ, PT ;  /* 0x000000ff0400720c */ /* 0x000fe40003f65270 */
[----:B------:R-:W-:Y:S02]  /*02a0*/  ISETP.GE.U32.AND P2, PT, R3, R11, PT ;  /* 0x0000000b0300720c */ /* 0x000fe40003f46070 */
[----:B------:R-:W-:-:S05]  /*02b0*/  LOP3.LUT R3, RZ, R4, RZ, 0x33, !PT ;  /* 0x00000004ff037212 */ /* 0x000fca00078e33ff */
[----:B------:R-:W-:Y:S01]  /*02c0*/  @!P0 IMAD.IADD R2, R2, 0x1, -R11 ;  /* 0x0000000102028824 */ /* 0x000fe200078e0a0b */
[----:B------:R-:W-:-:S03]  /*02d0*/  ISETP.GE.AND P0, PT, R7, RZ, PT ;  /* 0x000000ff0700720c */ /* 0x000fc60003f06270 */
[----:B------:R-:W-:Y:S02]  /*02e0*/  @!P1 IMAD.MOV R2, RZ, RZ, -R2 ;  /* 0x000000ffff029224 */ /* 0x000fe400078e0a02 */
[----:B------:R-:W-:-:S03]  /*02f0*/  @P2 IADD3 R5, R5, 0x1, RZ ;  /* 0x0000000105052810 */ /* 0x000fc60007ffe0ff */
[----:B------:R-:W-:Y:S02]  /*0300*/  SEL R7, R3, R2, !P3 ;  /* 0x0000000203077207 */ /* 0x000fe40005800000 */
[----:B------:R-:W-:Y:S01]  /*0310*/  IMAD.MOV.U32 R4, RZ, RZ, R5 ;  /* 0x000000ffff047224 */ /* 0x000fe200078e0005 */
[----:B------:R-:W-:Y:S02]  /*0320*/  SGXT.U32 R2, R6, 0x4 ;  /* 0x000000040602781a */ /* 0x000fe40000000000 */
[----:B------:R-:W-:Y:S01]  /*0330*/  IMAD R7, R0, 0x8, R7 ;  /* 0x0000000800077824 */ /* 0x000fe200078e0207 */
[----:B------:R-:W-:Y:S01]  /*0340*/  SHF.R.U32.HI R5, RZ, 0x3, R28 ;  /* 0x00000003ff057819 */ /* 0x000fe2000001161c */
[----:B------:R-:W-:Y:S01]  /*0350*/  @!P0 IMAD.MOV R4, RZ, RZ, -R4 ;  /* 0x000000ffff048224 */ /* 0x000fe200078e0a04 */
[----:B------:R-:W-:Y:S01]  /*0360*/  SHF.R.U32.HI R0, RZ, 0x2, R30 ;  /* 0x00000002ff007819 */ /* 0x000fe2000001161e */
[----:B------:R-:W-:Y:S01]  /*0370*/  IMAD.SHL.U32 R27, R7, 0x20, RZ ;  /* 0x00000020071b7824 */ /* 0x000fe200078e00ff */
[----:B------:R-:W-:Y:S01]  /*0380*/  LOP3.LUT R2, R2, R5, RZ, 0xfc, !PT ;  /* 0x0000000502027212 */ /* 0x000fe200078efcff */
[----:B------:R-:W-:Y:S01]  /*0390*/  IMAD.SHL.U32 R28, R28, 0x8, RZ ;  /* 0x000000081c1c7824 */ /* 0x000fe200078e00ff */
[----:B------:R-:W-:-:S02]  /*03a0*/  SEL R26, R3, R4, !P3 ;  /* 0x00000004031a7207 */ /* 0x000fc40005800000 */
[----:B------:R-:W-:Y:S02]  /*03b0*/  SGXT.U32 R3, R0, 0x6 ;  /* 0x000000060003781a */ /* 0x000fe40000000000 */
[----:B------:R-:W-:Y:S01]  /*03c0*/  LOP3.LUT R27, R27, R2, RZ, 0xfc, !PT ;  /* 0x000000021b1b7212 */ /* 0x000fe200078efcff */
[----:B------:R-:W-:Y:S01]  /*03d0*/  IMAD.SHL.U32 R26, R26, 0x40, RZ ;  /* 0x000000401a1a7824 */ /* 0x000fe200078e00ff */
[--C-:B------:R-:W-:Y:S02]  /*03e0*/  SHF.R.U32.HI R6, RZ, 0x1, R30.reuse ;  /* 0x00000001ff067819 */ /* 0x100fe4000001161e */
[----:B------:R-:W-:Y:S01]  /*03f0*/  LOP3.LUT R5, R5, 0xf, R30, 0xf8, !PT ;  /* 0x0000000f05057812 */ /* 0x000fe200078ef81e */
[----:B------:R-:W-:Y:S01]  /*0400*/  IMAD.HI R4, R27, 0x3531dec1, RZ ;  /* 0x3531dec11b047827 */ /* 0x000fe200078e02ff */
[----:B------:R-:W-:Y:S02]  /*0410*/  LOP3.LUT R0, R26, R3, RZ, 0xfc, !PT ;  /* 0x000000031a007212 */ /* 0x000fe400078efcff */
[----:B------:R-:W-:-:S02]  /*0420*/  LOP3.LUT R8, R6, 0x18, RZ, 0xc0, !PT ;  /* 0x0000001806087812 */ /* 0x000fc400078ec0ff */
[----:B------:R-:W-:Y:S01]  /*0430*/  SHF.R.U32.HI R7, RZ, 0x1f, R4 ;  /* 0x0000001fff077819 */ /* 0x000fe20000011604 */
[----:B------:R-:W-:Y:S01]  /*0440*/  IMAD.HI R6, R0, 0x2aaaaaab, RZ ;  /* 0x2aaaaaab00067827 */ /* 0x000fe200078e02ff */
[----:B------:R-:W-:Y:S02]  /*0450*/  LOP3.LUT R13, R8, 0x1c, R9, 0x78, !PT ;  /* 0x0000001c080d7812 */ /* 0x000fe400078e7809 */
[----:B------:R-:W-:Y:S02]  /*0460*/  LEA.HI R4, R4, R7, RZ, 0x1c ;  /* 0x0000000704047211 */ /* 0x000fe400078fe0ff */
[----:B------:R-:W-:Y:S01]  /*0470*/  SHF.R.U32.HI R11, RZ, 0x1f, R6 ;  /* 0x0000001fff0b7819 */ /* 0x000fe20000011606 */
[----:B------:R-:W-:Y:S01]  /*0480*/  IMAD R13, R2, 0x20, R13 ;  /* 0x00000020020d7824 */ /* 0x000fe200078e020d */
[----:B------:R-:W-:Y:S01]  /*0490*/  LOP3.LUT R7, R9, 0x1c, RZ, 0xc0, !PT ;  /* 0x0000001c09077812 */ /* 0x000fe200078ec0ff */
[----:B------:R-:W-:Y:S01]  /*04a0*/  IMAD R4, R4, -0x4d, R27 ;  /* 0xffffffb304047824 */ /* 0x000fe200078e021b */
[----:B------:R-:W-:Y:S01]  /*04b0*/  LEA.HI R11, R6, R11, RZ, 0x19 ;  /* 0x0000000b060b7211 */ /* 0x000fe200078fc8ff */
[----:B------:R-:W-:Y:S01]  /*04c0*/  IMAD.SHL.U32 R24, R13, 0x2, RZ ;  /* 0x000000020d187824 */ /* 0x000fe200078e00ff */
[C---:B------:R-:W-:Y:S01]  /*04d0*/  LOP3.LUT R2, R25.reuse, 0x18, RZ, 0xc0, !PT ;  /* 0x0000001819027812 */ /* 0x040fe200078ec0ff */
[----:B------:R-:W-:Y:S01]  /*04e0*/  IMAD R7, R4, 0x300, R7 ;  /* 0x0000030004077824 */ /* 0x000fe200078e0207 */
[----:B------:R-:W-:Y:S01]  /*04f0*/  LOP3.LUT R6, R25, 0x18, R30, 0x48, !PT ;  /* 0x0000001819067812 */ /* 0x000fe200078e481e */
[----:B------:R-:W-:Y:S01]  /*0500*/  IMAD R11, R11, -0x300, R0 ;  /* 0xfffffd000b0b7824 */ /* 0x000fe200078e0200 */
[----:B------:R-:W-:Y:S01]  /*0510*/  SHF.R.U32.HI R8, RZ, 0x1, R29 ;  /* 0x00000001ff087819 */ /* 0x000fe2000001161d */
[----:B------:R-:W-:Y:S01]  /*0520*/  IMAD.MOV.U32 R0, RZ, RZ, 0x2 ;  /* 0x00000002ff007424 */ /* 0x000fe200078e00ff */
[----:B------:R-:W-:Y:S01]  /*0530*/  LOP3.LUT R26, R26, 0x38, R25, 0xf8, !PT ;  /* 0x000000381a1a7812 */ /* 0x000fe200078ef819 */
[----:B------:R-:W-:Y:S01]  /*0540*/  IMAD R3, R3, 0x20, R6 ;  /* 0x0000002003037824 */ /* 0x000fe200078e0206 */
[----:B------:R-:W-:Y:S01]  /*0550*/  LOP3.LUT R6, R9, 0x18, R30, 0x48, !PT ;  /* 0x0000001809067812 */ /* 0x000fe200078e481e */
[----:B------:R-:W-:Y:S01]  /*0560*/  IMAD R11, R11, 0x300, R2 ;  /* 0x000003000b0b7824 */ /* 0x000fe200078e0202 */
[----:B------:R-:W-:Y:S01]  /*0570*/  SHF.R.U32.HI R2, RZ, 0x2, R30 ;  /* 0x00000002ff027819 */ /* 0x000fe2000001161e */
[----:B------:R-:W-:Y:S01]  /*0580*/  IMAD.WIDE R36, R7, R0, c[0x0][0x160] ;  /* 0x0000580007247625 */ /* 0x000fe200078e0200 */
[----:B------:R-:W-:-:S02]  /*0590*/  LOP3.LUT R4, R8, 0x18, R9, 0x78, !PT ;  /* 0x0000001808047812 */ /* 0x000fc400078e7809 */
[----:B------:R-:W-:Y:S01]  /*05a0*/  LOP3.LUT R2, R2, 0x18, RZ, 0xc0, !PT ;  /* 0x0000001802027812 */ /* 0x000fe200078ec0ff */
[----:B------:R-:W-:Y:S01]  /*05b0*/  IMAD.SHL.U32 R3, R3, 0x2, RZ ;  /* 0x0000000203037824 */ /* 0x000fe200078e00ff */
[----:B------:R1:W-:Y:S01]  /*05c0*/  LDGSTS.E.64 [R24+0x4000], [R36.64] ;  /* 0x0400000024187fae */ /* 0x0003e2000b921a44 */
[----:B------:R-:W-:Y:S01]  /*05d0*/  IMAD.WIDE R34, R11, R0, c[0x0][0x168] ;  /* 0x00005a000b227625 */ /* 0x000fe200078e0200 */
[----:B------:R-:W-:Y:S02]  /*05e0*/  LOP3.LUT R7, R2, 0x7, R30, 0xf8, !PT ;  /* 0x0000000702077812 */ /* 0x000fe400078ef81e */
[----:B------:R-:W0:Y:S01]  /*05f0*/  LDGDEPBAR ;  /* 0x00000000000079af */ /* 0x000e220000000000 */
[----:B------:R-:W-:Y:S01]  /*0600*/  IMAD.SHL.U32 R11, R5, 0x20, RZ ;  /* 0x00000020050b7824 */ /* 0x000fe200078e00ff */
[----:B------:R-:W-:Y:S01]  /*0610*/  LOP3.LUT R8, R8, 0x10, R9, 0xf8, !PT ;  /* 0x0000001008087812 */ /* 0x000fe200078ef809 */
[----:B------:R-:W-:Y:S01]  /*0620*/  IMAD R6, R7, 0x20, R6 ;  /* 0x0000002007067824 */ /* 0x000fe200078e0206 */
[----:B------:R1:W-:Y:S01]  /*0630*/  LDGSTS.E.BYPASS.128 [R3], [R34.64] ;  /* 0x0000000022037fae */ /* 0x0003e2000b901c44 */
[----:B------:R-:W-:-:S02]  /*0640*/  LOP3.LUT R9, R9, 0x8, RZ, 0xc0, !PT ;  /* 0x0000000809097812 */ /* 0x000fc400078ec0ff */
[----:B------:R-:W-:Y:S01]  /*0650*/  LOP3.LUT R4, R11, R4, RZ, 0xfc, !PT ;  /* 0x000000040b047212 */ /* 0x000fe200078efcff */
[----:B------:R-:W0:Y:S01]  /*0660*/  LDGDEPBAR ;  /* 0x00000000000079af */ /* 0x000e220000000000 */
[----:B------:R-:W-:Y:S01]  /*0670*/  IMAD.SHL.U32 R32, R6, 0x2, RZ ;  /* 0x0000000206207824 */ /* 0x000fe200078e00ff */
[----:B------:R-:W-:Y:S02]  /*0680*/  LOP3.LUT R8, R8, 0x10, R9, 0x1e, !PT ;  /* 0x0000001008087812 */ /* 0x000fe400078e1e09 */
[----:B------:R-:W-:Y:S01]  /*0690*/  BAR.SYNC.DEFER_BLOCKING 0x0 ;  /* 0x0000000000007b1d */ /* 0x000fe20000010000 */
[----:B------:R-:W-:Y:S01]  /*06a0*/  IMAD.SHL.U32 R33, R4, 0x2, RZ ;  /* 0x0000000204217824 */ /* 0x000fe200078e00ff */
[----:B------:R-:W-:Y:S02]  /*06b0*/  LOP3.LUT R8, R8, R11, RZ, 0xfc, !PT ;  /* 0x0000000b08087212 */ /* 0x000fe400078efcff */
[----:B------:R-:W-:-:S03]  /*06c0*/  ISETP.GE.AND P0, PT, R26, 0x300, PT ;  /* 0x000003001a00780c */ /* 0x000fc60003f06270 */
[----:B------:R-:W-:Y:S01]  /*06d0*/  IMAD.SHL.U32 R31, R8, 0x2, RZ ;  /* 0x00000002081f7824 */ /* 0x000fe200078e00ff */
[----:B------:R-:W-:Y:S01]  /*06e0*/  ISETP.LT.AND P0, PT, R27, 0x4d, !P0 ;  /* 0x0000004d1b00780c */ /* 0x000fe20004701270 */
[----:B------:R-:W-:Y:S01]  /*06f0*/  @!PT LDS RZ, [RZ] ;  /* 0x00000000fffff984 */ /* 0x000fe20000000800 */
[----:B------:R-:W-:Y:S01]  /*0700*/  @!PT LDS RZ, [RZ] ;  /* 0x00000000fffff984 */ /* 0x000fe20000000800 */
[----:B------:R-:W-:Y:S01]  /*0710*/  @!PT LDS RZ, [RZ] ;  /* 0x00000000fffff984 */ /* 0x000fe20000000800 */
[----:B------:R1:W-:Y:S04]  /*0720*/  LDGSTS.E.64 [R24+0x4800], [R36.64+0x40] ;  /* 0x0480004024187fae */ /* 0x0003e8000b921a44 */
[----:B------:R-:W0:Y:S04]  /*0730*/  LDGDEPBAR ;  /* 0x00000000000079af */ /* 0x000e280000000000 */
[----:B------:R1:W-:Y:S04]  /*0740*/  LDGSTS.E.BYPASS.128 [R3+0x1000], [R34.64+0x40] ;  /* 0x0100004022037fae */ /* 0x0003e8000b901c44 */
[----:B------:R-:W0:Y:S04]  /*0750*/  LDGDEPBAR ;  /* 0x00000000000079af */ /* 0x000e280000000000 */
[----:B------:R-:W-:Y:S06]  /*0760*/  BAR.SYNC.DEFER_BLOCKING 0x0 ;  /* 0x0000000000007b1d */ /* 0x000fec0000010000 */
        /* <DEDUP_REMOVED lines=14> */
[----:B------:R-:W0:Y:S01]  /*0850*/  LDGDEPBAR ;  /* 0x00000000000079af */ /* 0x000e220000000000 */
[----:B------:R-:W-:-:S04]  /*0860*/  DEPBAR.LE SB0, 0x6 ;  /* 0x000081800000791a */ /* 0x000fc80000000000 */
[----:B------:R-:W-:Y:S06]  /*0870*/  BAR.SYNC.DEFER_BLOCKING 0x0 ;  /* 0x0000000000007b1d */ /* 0x000fec0000010000 */
[----:B------:R-:W-:Y:S04]  /*0880*/  LDSM.16.M88.4 R4, [R33+0x4000] ;  /* 0x004000002104783b */ /* 0x000fe80000000200 */
[----:B------:R-:W2:Y:S04]  /*0890*/  LDSM.16.M88.4 R16, [R32] ;  /* 0x000000002010783b */ /* 0x000ea80000000200 */
[----:B------:R-:W3:Y:S01]  /*08a0*/  LDSM.16.M88.4 R8, [R31+0x4000] ;  /* 0x004000001f08783b */ /* 0x000ee20000000200 */
[----:B--2---:R-:W-:-:S15]  /*08b0*/  HMMA.16816.F32.BF16 R12, R4, R16, RZ ;  /* 0x00000010040c723c */ /* 0x004fde00000418ff */
[----:B------:R-:W-:-:S09]  /*08c0*/  NOP ;  /* 0x0000000000007918 */ /* 0x000fd20000000000 */
[----:B---3--:R-:W-:Y:S01]  /*08d0*/  HMMA.16816.F32.BF16 R16, R8, R18, R12 ;  /* 0x000000120810723c */ /* 0x008fe2000004180c */
[----:B------:R-:W2:Y:S04]  /*08e0*/  LDSM.16.M88.4 R12, [R32+0x800] ;  /* 0x00080000200c783b */ /* 0x000ea80000000200 */
[----:B------:R-:W-:Y:S06]  /*08f0*/  BAR.SYNC.DEFER_BLOCKING 0x0 ;  /* 0x0000000000007b1d */ /* 0x000fec0000010000 */
[----:B------:R-:W-:Y:S01]  /*0900*/  @!PT LDS RZ, [RZ] ;  /* 0x00000000fffff984 */ /* 0x000fe20000000800 */
[----:B------:R-:W-:Y:S01]  /*0910*/  @!PT LDS RZ, [RZ] ;  /* 0x00000000fffff984 */ /* 0x000fe20000000800 */
[----:B------:R-:W-:Y:S01]  /*0920*/  @!PT LDS RZ, [RZ] ;  /* 0x00000000fffff984 */ /* 0x000fe20000000800 */
[----:B------:R1:W-:Y:S04]  /*0930*/  LDGSTS.E.64 [R24+0x4000], [R36.64+0x100] ;  /* 0x0400010024187fae */ /* 0x0003e8000b921a44 */
[----:B------:R-:W0:Y:S04]  /*0940*/  LDGDEPBAR ;  /* 0x00000000000079af */ /* 0x000e280000000000 */
[----:B------:R1:W-:Y:S04]  /*0950*/  LDGSTS.E.BYPASS.128 [R3], [R34.64+0x100] ;  /* 0x0000010022037fae */ /* 0x0003e8000b901c44 */
[----:B------:R-:W0:Y:S01]  /*0960*/  LDGDEPBAR ;  /* 0x00000000000079af */ /* 0x000e220000000000 */
[----:B--2---:R-:W-:Y:S01]  /*0970*/  HMMA.16816.F32.BF16 R4, R4, R12, RZ ;  /* 0x0000000c0404723c */ /* 0x004fe200000418ff */
[----:B------:R-:W-:-:S04]  /*0980*/  DEPBAR.LE SB0, 0x6 ;  /* 0x000081800000791a */ /* 0x000fc80000000000 */
[----:B------:R-:W-:-:S15]  /*0990*/  BAR.SYNC.DEFER_BLOCKING 0x0 ;  /* 0x0000000000007b1d */ /* 0x000fde0000010000 */
[----:B------:R-:W-:-:S04]  /*09a0*/  NOP ;  /* 0x0000000000007918 */ /* 0x000fc80000000000 */
[----:B------:R-:W-:Y:S01]  /*09b0*/  HMMA.16816.F32.BF16 R4, R8, R14, R4 ;  /* 0x0000000e0804723c */ /* 0x000fe20000041804 */
[----:B------:R-:W-:Y:S04]  /*09c0*/  LDSM.16.M88.4 R12, [R33+0x4800] ;  /* 0x00480000210c783b */ /* 0x000fe80000000200 */
[----:B------:R-:W2:Y:S04]  /*09d0*/  LDSM.16.M88.4 R20, [R32+0x1000] ;  /* 0x001000002014783b */ /* 0x000ea80000000200 */
[----:B------:R-:W3:Y:S01]  /*09e0*/  LDSM.16.M88.4 R8, [R32+0x1800] ;  /* 0x001800002008783b */ /* 0x000ee20000000200 */
[----:B--2---:R-:W-:-:S14]  /*09f0*/  HMMA.16816.F32.BF16 R16, R12, R20, R16 ;  /* 0x000000140c10723c */ /* 0x004fdc0000041810 */
        /* <DEDUP_REMOVED lines=10> */
[C---:B--2---:R-:W-:Y:S08]  /*0aa0*/  HMMA.16816.F32.BF16 R20, R12.reuse, R22, R16 ;  /* 0x000000160c14723c */ /* 0x044ff00000041810 */
[----:B------:R-:W-:Y:S01]  /*0ab0*/  HMMA.16816.F32.BF16 R8, R12, R10, R4 ;  /* 0x0000000a0c08723c */ /* 0x000fe20000041804 */
[----:B------:R-:W-:-:S04]  /*0ac0*/  DEPBAR.LE SB0, 0x6 ;  /* 0x000081800000791a */ /* 0x000fc80000000000 */
[----:B------:R-:W-:Y:S06]  /*0ad0*/  BAR.SYNC.DEFER_BLOCKING 0x0 ;  /* 0x0000000000007b1d */ /* 0x000fec0000010000 */
[----:B------:R-:W-:Y:S04]  /*0ae0*/  LDSM.16.M88.4 R12, [R33+0x5000] ;  /* 0x00500000210c783b */ /* 0x000fe80000000200 */
[----:B------:R-:W2:Y:S04]  /*0af0*/  LDSM.16.M88.4 R16, [R32+0x2000] ;  /* 0x002000002010783b */ /* 0x000ea80000000200 */
[----:B------:R-:W3:Y:S01]  /*0b00*/  LDSM.16.M88.4 R4, [R32+0x2800] ;  /* 0x002800002004783b */ /* 0x000ee20000000200 */
[C---:B--2---:R-:W-:Y:S08]  /*0b10*/  HMMA.16816.F32.BF16 R20, R12.reuse, R16, R20 ;  /* 0x000000100c14723c */ /* 0x044ff00000041814 */
        /* <DEDUP_REMOVED lines=33> */
[----:B------:R-:W2:Y:S04]  /*0d30*/  LDSM.16.M88.4 R16, [R32] ;  /* 0x000000002010783b */ /* 0x000ea80000000200 */
        /* <DEDUP_REMOVED lines=296> */
[----:B------:R1:W-:Y:S04]  /*1fc0*/  LDGSTS.E.64 [R24+0x4000], [R36.64+0x600], !PT ;  /* 0x0400060024187fae */ /* 0x0003e8000f921a44 */
[----:B------:R-:W0:Y:S04]  /*1fd0*/  LDGDEPBAR ;  /* 0x00000000000079af */ /* 0x000e280000000000 */
[----:B------:R1:W-:Y:S04]  /*1fe0*/  LDGSTS.E.BYPASS.128 [R3], [R34.64+0x600], !PT ;  /* 0x0000060022037fae */ /* 0x0003e8000f901c44 */
        /* <DEDUP_REMOVED lines=17> */
[----:B------:R1:W-:Y:S04]  /*2100*/  LDGSTS.E.BYPASS.128 [R3+0x1000], [R34.64+0x640], !PT ;  /* 0x0100064022037fae */ /* 0x0003e8000f901c44 */
        /* <DEDUP_REMOVED lines=26> */
[C---:B--2---:R-:W-:Y:S07]  /*22b0*/  HMMA.16816.F32.BF16 R20, R8.reuse, R4, R20 ;  /* 0x000000040814723c */ /* 0x044fee0000041814 */
[C---:B------:R-:W-:Y:S01]  /*22c0*/  IMAD.SHL.U32 R4, R30.reuse, 0x10, RZ ;  /* 0x000000101e047824 */ /* 0x040fe200078e00ff */
[----:B---3--:R-:W-:Y:S01]  /*22d0*/  HMMA.16816.F32.BF16 R16, R8, R12, R16 ;  /* 0x0000000c0810723c */ /* 0x008fe20000041810 */
[----:B------:R-:W2:Y:S01]  /*22e0*/  LDSM.16.M88.4 R8, [R31+0x5800] ;  /* 0x005800001f08783b */ /* 0x000ea20000000200 */
[----:B------:R-:W-:-:S02]  /*22f0*/  IMAD.SHL.U32 R30, R30, 0x2, RZ ;  /* 0x000000021e1e7824 */ /* 0x000fc400078e00ff */
[----:B------:R-:W-:Y:S01]  /*2300*/  LOP3.LUT R5, R4, 0xc0, RZ, 0xc0, !PT ;  /* 0x000000c004057812 */ /* 0x000fe200078ec0ff */
[----:B------:R-:W-:Y:S03]  /*2310*/  BAR.SYNC.DEFER_BLOCKING 0x0 ;  /* 0x0000000000007b1d */ /* 0x000fe60000010000 */
[----:B------:R-:W-:-:S05]  /*2320*/  LOP3.LUT R30, R5, 0x6, R30, 0xf8, !PT ;  /* 0x00000006051e7812 */ /* 0x000fca00078ef81e */
[----:B------:R-:W-:-:S05]  /*2330*/  IMAD R29, R29, 0x10, R30 ;  /* 0x000000101d1d7824 */ /* 0x000fca00078e021e */
[C---:B------:R-:W-:Y:S02]  /*2340*/  IADD3 R29, R28.reuse, R29, R2 ;  /* 0x0000001d1c1d7210 */ /* 0x040fe40007ffe002 */
[----:B------:R-:W-:Y:S02]  /*2350*/  LOP3.LUT R28, R28, 0x3f8, R25, 0xf8, !PT ;  /* 0x000003f81c1c7812 */ /* 0x000fe400078ef819 */
[----:B------:R-:W-:Y:S02]  /*2360*/  IADD3 R4, R29, 0x200, RZ ;  /* 0x000002001d047810 */ /* 0x000fe40007ffe0ff */
[----:B------:R-:W-:Y:S02]  /*2370*/  SHF.R.U32.HI R2, RZ, 0x3, R29 ;  /* 0x00000003ff027819 */ /* 0x000fe4000001161d */
[----:B------:R-:W-:Y:S02]  /*2380*/  SHF.R.U32.HI R4, RZ, 0x3, R4 ;  /* 0x00000003ff047819 */ /* 0x000fe40000011604 */
[----:B------:R-:W-:Y:S01]  /*2390*/  LOP3.LUT R2, R2, 0xf8, RZ, 0xc0, !PT ;  /* 0x000000f802027812 */ /* 0x000fe200078ec0ff */
[----:B------:R-:W-:Y:S01]  /*23a0*/  @!PT LDS RZ, [RZ] ;  /* 0x00000000fffff984 */ /* 0x000fe20000000800 */
[----:B------:R-:W-:Y:S01]  /*23b0*/  @!PT LDS RZ, [RZ] ;  /* 0x00000000fffff984 */ /* 0x000fe20000000800 */
[----:B------:R-:W-:Y:S01]  /*23c0*/  @!PT LDS RZ, [RZ] ;  /* 0x00000000fffff984 */ /* 0x000fe20000000800 */
[----:B------:R1:W-:Y:S01]  /*23d0*/  LDGSTS.E.64 [R24+0x5800], [R36.64+0x6c0], !PT ;  /* 0x058006c024187fae */ /* 0x0003e2000f921a44 */
[----:B------:R-:W-:-:S02]  /*23e0*/  LOP3.LUT R4, R4, 0x1ffffff8, RZ, 0xc0, !PT ;  /* 0x1ffffff804047812 */ /* 0x000fc400078ec0ff */
[----:B------:R-:W-:Y:S01]  /*23f0*/  SHF.R.U32.HI R5, RZ, 0x3, R28 ;  /* 0x00000003ff057819 */ /* 0x000fe2000001161c */
[----:B------:R-:W0:Y:S01]  /*2400*/  LDGDEPBAR ;  /* 0x00000000000079af */ /* 0x000e220000000000 */
[C---:B------:R-:W-:Y:S02]  /*2410*/  IMAD.IADD R2, R29.reuse, 0x1, R2 ;  /* 0x000000011d027824 */ /* 0x040fe400078e0202 */
[----:B------:R-:W-:Y:S01]  /*2420*/  IMAD.IADD R4, R29, 0x1, R4 ;  /* 0x000000011d047824 */ /* 0x000fe200078e0204 */
[----:B------:R1:W-:Y:S01]  /*2430*/  LDGSTS.E.BYPASS.128 [R3+0x3000], [R34.64+0x6c0], !PT ;  /* 0x030006c022037fae */ /* 0x0003e2000f901c44 */
[----:B------:R-:W-:Y:S01]  /*2440*/  IMAD.SHL.U32 R2, R2, 0x2, RZ ;  /* 0x0000000202027824 */ /* 0x000fe200078e00ff */
[----:B------:R-:W-:Y:S01]  /*2450*/  LOP3.LUT R5, R5, 0xf8, RZ, 0xc0, !PT ;  /* 0x000000f805057812 */ /* 0x000fe200078ec0ff */
[----:B------:R-:W-:Y:S01]  /*2460*/  IMAD.SHL.U32 R4, R4, 0x2, RZ ;  /* 0x0000000204047824 */ /* 0x000fe200078e00ff */
[----:B------:R-:W0:Y:S01]  /*2470*/  LDGDEPBAR ;  /* 0x00000000000079af */ /* 0x000e220000000000 */
[----:B--2---:R-:W-:Y:S02]  /*2480*/  HMMA.16816.F32.BF16 R20, R8, R6, R20 ;  /* 0x000000060814723c */ /* 0x004fe40000041814 */
[----:B------:R-:W-:-:S06]  /*2490*/  IMAD.IADD R5, R28, 0x1, R5 ;  /* 0x000000011c057824 */ /* 0x000fcc00078e0205 */
[----:B------:R-:W-:Y:S01]  /*24a0*/  HMMA.16816.F32.BF16 R16, R8, R14, R16 ;  /* 0x0000000e0810723c */ /* 0x000fe20000041810 */
[----:B------:R-:W-:-:S15]  /*24b0*/  DEPBAR.LE SB0, 0x0 ;  /* 0x000080000000791a */ /* 0x000fde0000000000 */
[----:B------:R-:W-:Y:S01]  /*24c0*/  F2FP.BF16.PACK_AB R21, R21, R20 ;  /* 0x000000141515723e */ /* 0x000fe200000010ff */
[----:B------:R-:W-:Y:S01]  /*24d0*/  BAR.SYNC.DEFER_BLOCKING 0x0 ;  /* 0x0000000000007b1d */ /* 0x000fe20000010000 */
[----:B------:R-:W-:-:S06]  /*24e0*/  F2FP.BF16.PACK_AB R23, R23, R22 ;  /* 0x000000161717723e */ /* 0x000fcc00000010ff */
[----:B------:R-:W-:Y:S02]  /*24f0*/  F2FP.BF16.PACK_AB R17, R17, R16 ;  /* 0x000000101111723e */ /* 0x000fe400000010ff */
[----:B------:R-:W-:Y:S01]  /*2500*/  F2FP.BF16.PACK_AB R19, R19, R18 ;  /* 0x000000121313723e */ /* 0x000fe200000010ff */
[----:B------:R1:W-:Y:S04]  /*2510*/  STS [R2], R21 ;  /* 0x0000001502007388 */ /* 0x0003e80000000800 */
[----:B------:R1:W-:Y:S04]  /*2520*/  STS [R4+0x400], R23 ;  /* 0x0004001704007388 */ /* 0x0003e80000000800 */
[----:B------:R1:W-:Y:S04]  /*2530*/  STS [R2+0x40], R17 ;  /* 0x0000401102007388 */ /* 0x0003e80000000800 */
[----:B------:R1:W-:Y:S04]  /*2540*/  STS [R4+0x440], R19 ;  /* 0x0004401304007388 */ /* 0x0003e80000000800 */
[----:B------:R-:W-:Y:S06]  /*2550*/  BAR.SYNC.DEFER_BLOCKING 0x0 ;  /* 0x0000000000007b1d */ /* 0x000fec0000010000 */
[----:B------:R-:W-:Y:S05]  /*2560*/  @!P0 EXIT ;  /* 0x000000000000894d */ /* 0x000fea0003800000 */
[----:B-1----:R-:W-:Y:S02]  /*2570*/  IMAD.SHL.U32 R5, R5, 0x2, RZ ;  /* 0x0000000205057824 */ /* 0x002fe400078e00ff */
[----:B------:R-:W-:-:S04]  /*2580*/  IMAD R3, R27, 0x300, R26 ;  /* 0x000003001b037824 */ /* 0x000fc800078e021a */
[----:B------:R-:W1:Y:S01]  /*2590*/  LDS.128 R4, [R5] ;  /* 0x0000000005047984 */ /* 0x000e620000000c00 */
[----:B------:R-:W-:-:S05]  /*25a0*/  IMAD.WIDE R2, R3, R0, c[0x0][0x170] ;  /* 0x00005c0003027625 */ /* 0x000fca00078e0200 */
[----:B-1----:R-:W-:Y:S01]  /*25b0*/  STG.E.128 [R2.64], R4 ;  /* 0x0000000402007986 */ /* 0x002fe2000c101d04 */
[----:B------:R-:W-:Y:S05]  /*25c0*/  EXIT ;  /* 0x000000000000794d */ /* 0x000fea0003800000 */
.L_x_0:
[----:B------:R-:W-:-:S00]  /*25d0*/  BRA `(.L_x_0) ;  /* 0xfffffff000007947 */ /* 0x000fc0000383ffff */
[----:B------:R-:W-:-:S00]  /*25e0*/  NOP ;  /* 0x0000000000007918 */ /* 0x000fc00000000000 */
        /* <DEDUP_REMOVED lines=9> */
.L_x_1:


//--------------------- .nv.shared.triton_mm      --------------------------
	.section	.nv.shared.triton_mm,"aw",@nobits
	.sectionflags	@""
	.align	16
